	.headerflags	@"EF_CUDA_TEXMODE_UNIFIED EF_CUDA_64BIT_ADDRESS EF_CUDA_ACCELERATORS EF_CUDA_SM90 EF_CUDA_VIRTUAL_SM(EF_CUDA_SM90)"
	.elftype	@"ET_EXEC"


//--------------------- .nv.info                  --------------------------
	.section	.nv.info,"",@"SHT_CUDA_INFO"
	.align	4


	//----- nvinfo : EIATTR_REGCOUNT
	.align		4
        /*0000*/ 	.byte	0x04, 0x2f
        /*0002*/ 	.short	(.L_3 - .L_2)
	.align		4
.L_2:
        /*0004*/ 	.word	index@(triton_poi_fused__native_batch_norm_legit_no_training_add_leaky_relu_10)
        /*0008*/ 	.word	0x00000020


	//----- nvinfo : EIATTR_MIN_STACK_SIZE
	.align		4
.L_3:
        /*000c*/ 	.byte	0x04, 0x12
        /*000e*/ 	.short	(.L_5 - .L_4)
	.align		4
.L_4:
        /*0010*/ 	.word	index@(triton_poi_fused__native_batch_norm_legit_no_training_add_leaky_relu_10)
        /*0014*/ 	.word	0x00000000


	//----- nvinfo : EIATTR_FRAME_SIZE
	.align		4
.L_5:
        /*0018*/ 	.byte	0x04, 0x11
        /*001a*/ 	.short	(.L_7 - .L_6)
	.align		4
.L_6:
        /*001c*/ 	.word	index@(triton_poi_fused__native_batch_norm_legit_no_training_add_leaky_relu_10)
        /*0020*/ 	.word	0x00000000


	//----- nvinfo : EIATTR_MIN_STACK_SIZE
	.align		4
.L_7:
        /*0024*/ 	.byte	0x04, 0x12
        /*0026*/ 	.short	(.L_9 - .L_8)
	.align		4
.L_8:
        /*0028*/ 	.word	index@(triton_poi_fused__native_batch_norm_legit_no_training_add_leaky_relu_10)
        /*002c*/ 	.word	0x00000000
.L_9:


//--------------------- .nv.info.triton_poi_fused__native_batch_norm_legit_no_training_add_leaky_relu_10 --------------------------
	.section	.nv.info.triton_poi_fused__native_batch_norm_legit_no_training_add_leaky_relu_10,"",@"SHT_CUDA_INFO"
	.sectionflags	@""
	.align	4


	//----- nvinfo : EIATTR_CUDA_API_VERSION
	.align		4
        /*0000*/ 	.byte	0x04, 0x37
        /*0002*/ 	.short	(.L_11 - .L_10)
.L_10:
        /*0004*/ 	.word	0x0000007c


	//----- nvinfo : EIATTR_KPARAM_INFO
	.align		4
.L_11:
        /*0008*/ 	.byte	0x04, 0x17
        /*000a*/ 	.short	(.L_13 - .L_12)
.L_12:
        /*000c*/ 	.word	0x00000000
        /*0010*/ 	.short	0x000b
        /*0012*/ 	.short	0x0058
        /*0014*/ 	.byte	0x00, 0xf0, 0x11, 0x00


	//----- nvinfo : EIATTR_KPARAM_INFO
	.align		4
.L_13:
        /*0018*/ 	.byte	0x04, 0x17
        /*001a*/ 	.short	(.L_15 - .L_14)
.L_14:
        /*001c*/ 	.word	0x00000000
        /*0020*/ 	.short	0x000a
        /*0022*/ 	.short	0x0050
        /*0024*/ 	.byte	0x00, 0xf4, 0x21, 0x00


	//----- nvinfo : EIATTR_KPARAM_INFO
	.align		4
.L_15:
        /*0028*/ 	.byte	0x04, 0x17
        /*002a*/ 	.short	(.L_17 - .L_16)
.L_16:
        /*002c*/ 	.word	0x00000000
        /*0030*/ 	.short	0x0009
        /*0032*/ 	.short	0x0048
        /*0034*/ 	.byte	0x00, 0xf4, 0x21, 0x00


	//----- nvinfo : EIATTR_KPARAM_INFO
	.align		4
.L_17:
        /*0038*/ 	.byte	0x04, 0x17
        /*003a*/ 	.short	(.L_19 - .L_18)
.L_18:
        /*003c*/ 	.word	0x00000000
        /*0040*/ 	.short	0x0008
        /*0042*/ 	.short	0x0040
        /*0044*/ 	.byte	0x00, 0xf4, 0x21, 0x00


	//----- nvinfo : EIATTR_KPARAM_INFO
	.align		4
.L_19:
        /*0048*/ 	.byte	0x04, 0x17
        /*004a*/ 	.short	(.L_21 - .L_20)
.L_20:
        /*004c*/ 	.word	0x00000000
        /*0050*/ 	.short	0x0007
        /*0052*/ 	.short	0x0038
        /*0054*/ 	.byte	0x00, 0xf4, 0x21, 0x00


	//----- nvinfo : EIATTR_KPARAM_INFO
	.align		4
.L_21:
        /*0058*/ 	.byte	0x04, 0x17
        /*005a*/ 	.short	(.L_23 - .L_22)
.L_22:
        /*005c*/ 	.word	0x00000000
        /*0060*/ 	.short	0x0006
        /*0062*/ 	.short	0x0030
        /*0064*/ 	.byte	0x00, 0xf4, 0x21, 0x00


	//----- nvinfo : EIATTR_KPARAM_INFO
	.align		4
.L_23:
        /*0068*/ 	.byte	0x04, 0x17
        /*006a*/ 	.short	(.L_25 - .L_24)
.L_24:
        /*006c*/ 	.word	0x00000000
        /*0070*/ 	.short	0x0005
        /*0072*/ 	.short	0x0028
        /*0074*/ 	.byte	0x00, 0xf4, 0x21, 0x00


	//----- nvinfo : EIATTR_KPARAM_INFO
	.align		4
.L_25:
        /*0078*/ 	.byte	0x04, 0x17
        /*007a*/ 	.short	(.L_27 - .L_26)
.L_26:
        /*007c*/ 	.word	0x00000000
        /*0080*/ 	.short	0x0004
        /*0082*/ 	.short	0x0020
        /*0084*/ 	.byte	0x00, 0xf4, 0x21, 0x00


	//----- nvinfo : EIATTR_KPARAM_INFO
	.align		4
.L_27:
        /*0088*/ 	.byte	0x04, 0x17
        /*008a*/ 	.short	(.L_29 - .L_28)
.L_28:
        /*008c*/ 	.word	0x00000000
        /*0090*/ 	.short	0x0003
        /*0092*/ 	.short	0x0018
        /*0094*/ 	.byte	0x00, 0xf4, 0x21, 0x00


	//----- nvinfo : EIATTR_KPARAM_INFO
	.align		4
.L_29:
        /*0098*/ 	.byte	0x04, 0x17
        /*009a*/ 	.short	(.L_31 - .L_30)
.L_30:
        /*009c*/ 	.word	0x00000000
        /*00a0*/ 	.short	0x0002
        /*00a2*/ 	.short	0x0010
        /*00a4*/ 	.byte	0x00, 0xf4, 0x21, 0x00


	//----- nvinfo : EIATTR_KPARAM_INFO
	.align		4
.L_31:
        /*00a8*/ 	.byte	0x04, 0x17
        /*00aa*/ 	.short	(.L_33 - .L_32)
.L_32:
        /*00ac*/ 	.word	0x00000000
        /*00b0*/ 	.short	0x0001
        /*00b2*/ 	.short	0x0008
        /*00b4*/ 	.byte	0x00, 0xf4, 0x21, 0x00


	//----- nvinfo : EIATTR_KPARAM_INFO
	.align		4
.L_33:
        /*00b8*/ 	.byte	0x04, 0x17
        /*00ba*/ 	.short	(.L_35 - .L_34)
.L_34:
        /*00bc*/ 	.word	0x00000000
        /*00c0*/ 	.short	0x0000
        /*00c2*/ 	.short	0x0000
        /*00c4*/ 	.byte	0x00, 0xf4, 0x21, 0x00


	//----- nvinfo : EIATTR_SPARSE_MMA_MASK
	.align		4
.L_35:
        /*00c8*/ 	.byte	0x03, 0x50
        /*00ca*/ 	.short	0x0000


	//----- nvinfo : EIATTR_MAXREG_COUNT
	.align		4
        /*00cc*/ 	.byte	0x03, 0x1b
        /*00ce*/ 	.short	0x00ff


	//----- nvinfo : EIATTR_EXIT_INSTR_OFFSETS
	.align		4
        /*00d0*/ 	.byte	0x04, 0x1c
        /*00d2*/ 	.short	(.L_37 - .L_36)


	//   ....[0]....
.L_36:
        /*00d4*/ 	.word	0x00000c90


	//----- nvinfo : EIATTR_REQNTID
	.align		4
.L_37:
        /*00d8*/ 	.byte	0x04, 0x10
        /*00da*/ 	.short	(.L_39 - .L_38)
.L_38:
        /*00dc*/ 	.word	0x00000080
        /*00e0*/ 	.word	0x00000001
        /*00e4*/ 	.word	0x00000001


	//----- nvinfo : EIATTR_CBANK_PARAM_SIZE
	.align		4
.L_39:
        /*00e8*/ 	.byte	0x03, 0x19
        /*00ea*/ 	.short	0x005c


	//----- nvinfo : EIATTR_PARAM_CBANK
	.align		4
        /*00ec*/ 	.byte	0x04, 0x0a
        /*00ee*/ 	.short	(.L_41 - .L_40)
	.align		4
.L_40:
        /*00f0*/ 	.word	index@(.nv.constant0.triton_poi_fused__native_batch_norm_legit_no_training_add_leaky_relu_10)
        /*00f4*/ 	.short	0x0210
        /*00f6*/ 	.short	0x005c


	//----- nvinfo : EIATTR_SW_WAR
	.align		4
.L_41:
        /*00f8*/ 	.byte	0x04, 0x36
        /*00fa*/ 	.short	(.L_43 - .L_42)
.L_42:
        /*00fc*/ 	.word	0x00000008
.L_43:


//--------------------- .nv.callgraph             --------------------------
	.section	.nv.callgraph,"",@"SHT_CUDA_CALLGRAPH"
	.align	4
	.sectionentsize	8
	.align		4
        /*0000*/ 	.word	0x00000000
	.align		4
        /*0004*/ 	.word	0xffffffff
	.align		4
        /*0008*/ 	.word	0x00000000
	.align		4
        /*000c*/ 	.word	0xfffffffe
	.align		4
        /*0010*/ 	.word	0x00000000
	.align		4
        /*0014*/ 	.word	0xfffffffd
	.align		4
        /*0018*/ 	.word	0x00000000
	.align		4
        /*001c*/ 	.word	0xfffffffc


//--------------------- .nv.constant4             --------------------------
	.section	.nv.constant4,"a",@progbits
	.align	8
	.align		8
.nv.constant4:
        /*0000*/ 	.dword	_$_str
	.align		8
        /*0008*/ 	.dword	_$_str_$_2


//--------------------- .text.triton_poi_fused__native_batch_norm_legit_no_training_add_leaky_relu_10 --------------------------
	.section	.text.triton_poi_fused__native_batch_norm_legit_no_training_add_leaky_relu_10,"ax",@progbits
	.align	128
        .global         triton_poi_fused__native_batch_norm_legit_no_training_add_leaky_relu_10
        .type           triton_poi_fused__native_batch_norm_legit_no_training_add_leaky_relu_10,@function
        .size           triton_poi_fused__native_batch_norm_legit_no_training_add_leaky_relu_10,(.L_x_1 - triton_poi_fused__native_batch_norm_legit_no_training_add_leaky_relu_10)
        .other          triton_poi_fused__native_batch_norm_legit_no_training_add_leaky_relu_10,@"STO_CUDA_ENTRY STV_DEFAULT"
triton_poi_fused__native_batch_norm_legit_no_training_add_leaky_relu_10:
.text.triton_poi_fused__native_batch_norm_legit_no_training_add_leaky_relu_10:
[----:B------:R-:W-:Y:S01]  /*0000*/  LDC R1, c[0x0][0x28] ;  /* 0x00000a00ff017b82 */ /* 0x000fe20000000800 */
[----:B------:R-:W1:Y:S07]  /*0010*/  S2R R0, SR_TID.X ;  /* 0x0000000000007919 */ /* 0x000e6e0000002100 */
[----:B------:R-:W2:Y:S01]  /*0020*/  LDC.64 R24, c[0x0][0x228] ;  /* 0x00008a00ff187b82 */ /* 0x000ea20000000a00 */
[----:B------:R-:W-:Y:S01]  /*0030*/  ULDC.64 UR4, c[0x0][0x208] ;  /* 0x0000820000047ab9 */ /* 0x000fe20000000a00 */
[----:B------:R-:W3:Y:S06]  /*0040*/  S2R R5, SR_CTAID.X ;  /* 0x0000000000057919 */ /* 0x000eec0000002500 */
[----:B------:R-:W4:Y:S08]  /*0050*/  LDC.64 R12, c[0x0][0x220] ;  /* 0x00008800ff0c7b82 */ /* 0x000f300000000a00 */
[----:B------:R-:W5:Y:S08]  /*0060*/  LDC.64 R18, c[0x0][0x218] ;  /* 0x00008600ff127b82 */ /* 0x000f700000000a00 */
[----:B------:R-:W5:Y:S01]  /*0070*/  LDC.64 R20, c[0x0][0x230] ;  /* 0x00008c00ff147b82 */ /* 0x000f620000000a00 */
[----:B-1----:R-:W-:-:S07]  /*0080*/  SHF.L.U32 R0, R0, 0x2, RZ ;  /* 0x0000000200007819 */ /* 0x002fce00000006ff */
[----:B------:R-:W1:Y:S01]  /*0090*/  LDC.64 R16, c[0x0][0x238] ;  /* 0x00008e00ff107b82 */ /* 0x000e620000000a00 */
[----:B---3--:R-:W-:Y:S02]  /*00a0*/  SHF.R.S32.HI R3, RZ, 0x15, R5 ;  /* 0x00000015ff037819 */ /* 0x008fe40000011405 */
[----:B------:R-:W-:Y:S02]  /*00b0*/  LOP3.LUT R0, R0, 0x1fc, RZ, 0xc0, !PT ;  /* 0x000001fc00007812 */ /* 0x000fe400078ec0ff */
[----:B------:R-:W-:Y:S02]  /*00c0*/  SGXT R3, R3, 0x1 ;  /* 0x000000010303781a */ /* 0x000fe40000000200 */
[----:B------:R-:W-:-:S04]  /*00d0*/  LEA R2, R5, R0, 0xa ;  /* 0x0000000005027211 */ /* 0x000fc800078e50ff */
[----:B------:R-:W-:-:S04]  /*00e0*/  LEA.HI R3, R3, R2, RZ, 0x6 ;  /* 0x0000000203037211 */ /* 0x000fc800078f30ff */
[----:B------:R-:W-:-:S04]  /*00f0*/  LOP3.LUT R3, R3, 0xffffffc0, RZ, 0xc0, !PT ;  /* 0xffffffc003037812 */ /* 0x000fc800078ec0ff */
[----:B------:R-:W-:-:S05]  /*0100*/  IADD3 R0, R2, -R3, RZ ;  /* 0x8000000302007210 */ /* 0x000fca0007ffe0ff */
[----:B--2---:R-:W-:-:S06]  /*0110*/  IMAD.WIDE R24, R0, 0x4, R24 ;  /* 0x0000000400187825 */ /* 0x004fcc00078e0218 */
[----:B------:R-:W2:Y:S01]  /*0120*/  LDG.E.EL.128 R24, desc[UR4][R24.64] ;  /* 0x0000000418187981 */ /* 0x000ea2000c2e1d00 */
[----:B----4-:R-:W-:Y:S01]  /*0130*/  IMAD.WIDE R12, R0, 0x4, R12 ;  /* 0x00000004000c7825 */ /* 0x010fe200078e020c */
[----:B------:R-:W-:-:S03]  /*0140*/  HFMA2.MMA R28, -RZ, RZ, 1.625, 0 ;  /* 0x3e800000ff1c7435 */ /* 0x000fc600000001ff */
[----:B-----5:R-:W-:Y:S02]  /*0150*/  IMAD.WIDE R18, R2, 0x4, R18 ;  /* 0x0000000402127825 */ /* 0x020fe400078e0212 */
[----:B------:R-:W3:Y:S04]  /*0160*/  LDG.E.EL.128 R12, desc[UR4][R12.64] ;  /* 0x000000040c0c7981 */ /* 0x000ee8000c2e1d00 */
[----:B------:R-:W3:Y:S04]  /*0170*/  LDG.E.128 R8, desc[UR4][R18.64] ;  /* 0x0000000412087981 */ /* 0x000ee8000c1e1d00 */
[----:B------:R4:W5:Y:S01]  /*0180*/  LDG.E.128 R4, desc[UR4][R18.64+0x800] ;  /* 0x0008000412047981 */ /* 0x000962000c1e1d00 */
[----:B0-----:R-:W-:-:S04]  /*0190*/  IMAD.WIDE R20, R0, 0x4, R20 ;  /* 0x0000000400147825 */ /* 0x001fc800078e0214 */
[----:B-1----:R-:W-:Y:S02]  /*01a0*/  IMAD.WIDE R16, R0, 0x4, R16 ;  /* 0x0000000400107825 */ /* 0x002fe400078e0210 */
[----:B------:R-:W3:Y:S02]  /*01b0*/  LDG.E.EL.128 R20, desc[UR4][R20.64] ;  /* 0x0000000414147981 */ /* 0x000ee4000c2e1d00 */
[----:B--2---:R-:W-:-:S04]  /*01c0*/  FADD R3, R24, 9.9999997473787516356e-06 ;  /* 0x3727c5ac18037421 */ /* 0x004fc80000000000 */
[----:B------:R-:W0:Y:S02]  /*01d0*/  MUFU.SQRT R29, R3 ;  /* 0x00000003001d7308 */ /* 0x000e240000002000 */
[C---:B0-----:R-:W-:Y:S02]  /*01e0*/  FSETP.GT.AND P0, PT, R29.reuse, 8.50705917302346158658e+37, PT ;  /* 0x7e8000001d00780b */ /* 0x041fe40003f04000 */
[----:B------:R-:W-:-:S11]  /*01f0*/  FSETP.GEU.AND P1, PT, R29, 1.175494350822287508e-38, PT ;  /* 0x008000001d00780b */ /* 0x000fd60003f2e000 */
[----:B------:R-:W-:-:S04]  /*0200*/  @P0 FMUL R29, R29, 0.25 ;  /* 0x3e8000001d1d0820 */ /* 0x000fc80000400000 */
[----:B------:R-:W-:Y:S01]  /*0210*/  @!P1 FMUL R29, R29, 16777216 ;  /* 0x4b8000001d1d9820 */ /* 0x000fe20000400000 */
[----:B----4-:R-:W-:-:S05]  /*0220*/  FSEL R18, R28, 1, P0 ;  /* 0x3f8000001c127808 */ /* 0x010fca0000000000 */
[----:B------:R-:W0:Y:S01]  /*0230*/  MUFU.RCP R29, R29 ;  /* 0x0000001d001d7308 */ /* 0x000e220000001000 */
[----:B------:R-:W-:-:S04]  /*0240*/  @!P1 FMUL R18, R18, 16777216 ;  /* 0x4b80000012129820 */ /* 0x000fc80000400000 */
[----:B0-----:R-:W-:Y:S02]  /*0250*/  FMUL R3, R29, R18 ;  /* 0x000000121d037220 */ /* 0x001fe40000400000 */
[----:B------:R-:W2:Y:S01]  /*0260*/  LDG.E.EL.128 R16, desc[UR4][R16.64] ;  /* 0x0000000410107981 */ /* 0x000ea2000c2e1d00 */
[----:B------:R-:W-:-:S04]  /*0270*/  FADD R25, R25, 9.9999997473787516356e-06 ;  /* 0x3727c5ac19197421 */ /* 0x000fc80000000000 */
[----:B------:R-:W0:Y:S01]  /*0280*/  MUFU.SQRT R24, R25 ;  /* 0x0000001900187308 */ /* 0x000e220000002000 */
[----:B------:R-:W-:-:S07]  /*0290*/  FADD R26, R26, 9.9999997473787516356e-06 ;  /* 0x3727c5ac1a1a7421 */ /* 0x000fce0000000000 */
[----:B------:R-:W1:Y:S01]  /*02a0*/  MUFU.SQRT R26, R26 ;  /* 0x0000001a001a7308 */ /* 0x000e620000002000 */
[C---:B0-----:R-:W-:Y:S02]  /*02b0*/  FSETP.GT.AND P0, PT, R24.reuse, 8.50705917302346158658e+37, PT ;  /* 0x7e8000001800780b */ /* 0x041fe40003f04000 */
[----:B------:R-:W-:Y:S01]  /*02c0*/  FSETP.GEU.AND P3, PT, R24, 1.175494350822287508e-38, PT ;  /* 0x008000001800780b */ /* 0x000fe20003f6e000 */
[----:B------:R-:W-:-:S04]  /*02d0*/  FADD R27, R27, 9.9999997473787516356e-06 ;  /* 0x3727c5ac1b1b7421 */ /* 0x000fc80000000000 */
[----:B------:R-:W0:Y:S06]  /*02e0*/  MUFU.SQRT R29, R27 ;  /* 0x0000001b001d7308 */ /* 0x000e2c0000002000 */
[----:B------:R-:W-:Y:S01]  /*02f0*/  @P0 FMUL R24, R24, 0.25 ;  /* 0x3e80000018180820 */ /* 0x000fe20000400000 */
[----:B-1----:R-:W-:-:S03]  /*0300*/  FSETP.GT.AND P1, PT, R26, 8.50705917302346158658e+37, PT ;  /* 0x7e8000001a00780b */ /* 0x002fc60003f24000 */
[----:B------:R-:W-:Y:S01]  /*0310*/  @!P3 FMUL R24, R24, 16777216 ;  /* 0x4b8000001818b820 */ /* 0x000fe20000400000 */
[--C-:B---3--:R-:W-:Y:S01]  /*0320*/  FADD R8, R8, -R12.reuse ;  /* 0x8000000c08087221 */ /* 0x108fe20000000000 */
[----:B-----5:R-:W-:Y:S02]  /*0330*/  FADD R4, R4, -R12 ;  /* 0x8000000c04047221 */ /* 0x020fe40000000000 */
[----:B------:R-:W1:Y:S01]  /*0340*/  MUFU.RCP R12, R24 ;  /* 0x00000018000c7308 */ /* 0x000e620000001000 */
[----:B------:R-:W-:Y:S02]  /*0350*/  FSETP.GEU.AND P4, PT, R26, 1.175494350822287508e-38, PT ;  /* 0x008000001a00780b */ /* 0x000fe40003f8e000 */
[----:B------:R-:W-:Y:S02]  /*0360*/  FSEL R25, R28, 1, P0 ;  /* 0x3f8000001c197808 */ /* 0x000fe40000000000 */
[----:B0-----:R-:W-:Y:S01]  /*0370*/  FSETP.GT.AND P2, PT, R29, 8.50705917302346158658e+37, PT ;  /* 0x7e8000001d00780b */ /* 0x001fe20003f44000 */
[----:B------:R-:W-:-:S02]  /*0380*/  @P1 FMUL R26, R26, 0.25 ;  /* 0x3e8000001a1a1820 */ /* 0x000fc40000400000 */
[----:B------:R-:W-:Y:S01]  /*0390*/  @!P3 FMUL R25, R25, 16777216 ;  /* 0x4b8000001919b820 */ /* 0x000fe20000400000 */
[----:B------:R-:W-:Y:S01]  /*03a0*/  FMUL R8, R3, R8 ;  /* 0x0000000803087220 */ /* 0x000fe20000400000 */
[----:B------:R-:W-:Y:S01]  /*03b0*/  FSETP.GEU.AND P0, PT, R29, 1.175494350822287508e-38, PT ;  /* 0x008000001d00780b */ /* 0x000fe20003f0e000 */
[----:B------:R-:W-:-:S03]  /*03c0*/  FMUL R4, R3, R4 ;  /* 0x0000000403047220 */ /* 0x000fc60000400000 */
[----:B------:R-:W-:Y:S01]  /*03d0*/  @!P4 FMUL R26, R26, 16777216 ;  /* 0x4b8000001a1ac820 */ /* 0x000fe20000400000 */
[----:B-1----:R-:W-:Y:S02]  /*03e0*/  FMUL R12, R12, R25 ;  /* 0x000000190c0c7220 */ /* 0x002fe40000400000 */
[----:B------:R-:W0:Y:S01]  /*03f0*/  LDC.64 R24, c[0x0][0x250] ;  /* 0x00009400ff187b82 */ /* 0x000e220000000a00 */
[----:B------:R-:W-:Y:S01]  /*0400*/  @P2 FMUL R29, R29, 0.25 ;  /* 0x3e8000001d1d2820 */ /* 0x000fe20000400000 */
[----:B------:R-:W-:-:S04]  /*0410*/  FSEL R27, R28, 1, P1 ;  /* 0x3f8000001c1b7808 */ /* 0x000fc80000800000 */
[----:B------:R-:W-:Y:S01]  /*0420*/  @!P0 FMUL R29, R29, 16777216 ;  /* 0x4b8000001d1d8820 */ /* 0x000fe20000400000 */
[----:B------:R-:W-:Y:S01]  /*0430*/  @!P4 FMUL R27, R27, 16777216 ;  /* 0x4b8000001b1bc820 */ /* 0x000fe20000400000 */
[----:B0-----:R-:W-:-:S04]  /*0440*/  IMAD.WIDE R24, R0, 0x4, R24 ;  /* 0x0000000400187825 */ /* 0x001fc800078e0218 */
[C-C-:B--2---:R-:W-:Y:S02]  /*0450*/  FFMA R3, R20.reuse, R8, R16.reuse ;  /* 0x0000000814037223 */ /* 0x144fe40000000010 */
[----:B------:R-:W0:Y:S01]  /*0460*/  MUFU.RCP R8, R26 ;  /* 0x0000001a00087308 */ /* 0x000e220000001000 */
[----:B------:R-:W-:-:S07]  /*0470*/  FFMA R16, R20, R4, R16 ;  /* 0x0000000414107223 */ /* 0x000fce0000000010 */
[----:B------:R-:W1:Y:S01]  /*0480*/  MUFU.RCP R4, R29 ;  /* 0x0000001d00047308 */ /* 0x000e620000001000 */
[----:B0-----:R-:W-:Y:S01]  /*0490*/  FMUL R8, R8, R27 ;  /* 0x0000001b08087220 */ /* 0x001fe20000400000 */
[----:B------:R-:W-:-:S05]  /*04a0*/  FSEL R27, R28, 1, P2 ;  /* 0x3f8000001c1b7808 */ /* 0x000fca0001000000 */
[----:B------:R-:W-:-:S04]  /*04b0*/  @!P0 FMUL R27, R27, 16777216 ;  /* 0x4b8000001b1b8820 */ /* 0x000fc80000400000 */
[----:B-1----:R-:W-:Y:S02]  /*04c0*/  FMUL R4, R4, R27 ;  /* 0x0000001b04047220 */ /* 0x002fe40000400000 */
[----:B------:R-:W2:Y:S01]  /*04d0*/  LDG.E.EL.128 R24, desc[UR4][R24.64] ;  /* 0x0000000418187981 */ /* 0x000ea2000c2e1d00 */
[--C-:B------:R-:W-:Y:S01]  /*04e0*/  FADD R20, R5, -R13.reuse ;  /* 0x8000000d05147221 */ /* 0x100fe20000000000 */
[----:B------:R-:W-:Y:S01]  /*04f0*/  FADD R9, R9, -R13 ;  /* 0x8000000d09097221 */ /* 0x000fe20000000000 */
[----:B------:R-:W-:Y:S01]  /*0500*/  FADD R10, R10, -R14 ;  /* 0x8000000e0a0a7221 */ /* 0x000fe20000000000 */
[--C-:B------:R-:W-:Y:S01]  /*0510*/  FADD R11, R11, -R15.reuse ;  /* 0x8000000f0b0b7221 */ /* 0x100fe20000000000 */
[----:B------:R-:W-:Y:S01]  /*0520*/  FADD R7, R7, -R15 ;  /* 0x8000000f07077221 */ /* 0x000fe20000000000 */
[----:B--2---:R-:W-:Y:S01]  /*0530*/  FADD R5, R24, 9.9999997473787516356e-06 ;  /* 0x3727c5ac18057421 */ /* 0x004fe20000000000 */
[----:B------:R-:W-:-:S05]  /*0540*/  FADD R13, R25, 9.9999997473787516356e-06 ;  /* 0x3727c5ac190d7421 */ /* 0x000fca0000000000 */
[----:B------:R-:W0:Y:S08]  /*0550*/  MUFU.SQRT R5, R5 ;  /* 0x0000000500057308 */ /* 0x000e300000002000 */
[----:B------:R-:W1:Y:S01]  /*0560*/  MUFU.SQRT R13, R13 ;  /* 0x0000000d000d7308 */ /* 0x000e620000002000 */
[----:B------:R-:W-:Y:S01]  /*0570*/  FADD R27, R27, 9.9999997473787516356e-06 ;  /* 0x3727c5ac1b1b7421 */ /* 0x000fe20000000000 */
[----:B------:R-:W-:Y:S01]  /*0580*/  FADD R26, R26, 9.9999997473787516356e-06 ;  /* 0x3727c5ac1a1a7421 */ /* 0x000fe20000000000 */
[----:B------:R-:W-:Y:S01]  /*0590*/  FADD R24, R6, -R14 ;  /* 0x8000000e06187221 */ /* 0x000fe20000000000 */
[----:B0-----:R-:W-:-:S04]  /*05a0*/  FSETP.GT.AND P6, PT, R5, 8.50705917302346158658e+37, PT ;  /* 0x7e8000000500780b */ /* 0x001fc80003fc4000 */
[----:B------:R-:W0:Y:S01]  /*05b0*/  MUFU.SQRT R6, R27 ;  /* 0x0000001b00067308 */ /* 0x000e220000002000 */
[----:B------:R-:W-:Y:S02]  /*05c0*/  FSETP.GEU.AND P5, PT, R5, 1.175494350822287508e-38, PT ;  /* 0x008000000500780b */ /* 0x000fe40003fae000 */
[----:B-1----:R-:W-:-:S05]  /*05d0*/  FSETP.GT.AND P4, PT, R13, 8.50705917302346158658e+37, PT ;  /* 0x7e8000000d00780b */ /* 0x002fca0003f84000 */
[----:B------:R1:W2:Y:S01]  /*05e0*/  MUFU.SQRT R14, R26 ;  /* 0x0000001a000e7308 */ /* 0x0002a20000002000 */
[----:B------:R-:W-:Y:S01]  /*05f0*/  FSETP.GEU.AND P1, PT, R13, 1.175494350822287508e-38, PT ;  /* 0x008000000d00780b */ /* 0x000fe20003f2e000 */
[----:B------:R-:W-:-:S04]  /*0600*/  @P6 FMUL R5, R5, 0.25 ;  /* 0x3e80000005056820 */ /* 0x000fc80000400000 */
[----:B------:R-:W-:Y:S01]  /*0610*/  @!P5 FMUL R5, R5, 16777216 ;  /* 0x4b8000000505d820 */ /* 0x000fe20000400000 */
[----:B0-----:R-:W-:Y:S01]  /*0620*/  FSETP.GT.AND P2, PT, R6, 8.50705917302346158658e+37, PT ;  /* 0x7e8000000600780b */ /* 0x001fe20003f44000 */
[C---:B-1----:R-:W-:Y:S01]  /*0630*/  FMUL R26, R12.reuse, R9 ;  /* 0x000000090c1a7220 */ /* 0x042fe20000400000 */
[----:B------:R-:W-:Y:S01]  /*0640*/  @P4 FMUL R13, R13, 0.25 ;  /* 0x3e8000000d0d4820 */ /* 0x000fe20000400000 */
[----:B------:R0:W1:Y:S01]  /*0650*/  MUFU.RCP R9, R5 ;  /* 0x0000000500097308 */ /* 0x0000620000001000 */
[----:B------:R-:W-:Y:S01]  /*0660*/  FMUL R12, R12, R20 ;  /* 0x000000140c0c7220 */ /* 0x000fe20000400000 */
[C---:B--2---:R-:W-:Y:S02]  /*0670*/  FSETP.GT.AND P3, PT, R14.reuse, 8.50705917302346158658e+37, PT ;  /* 0x7e8000000e00780b */ /* 0x044fe40003f64000 */
[----:B------:R-:W-:Y:S01]  /*0680*/  @!P1 FMUL R13, R13, 16777216 ;  /* 0x4b8000000d0d9820 */ /* 0x000fe20000400000 */
[----:B------:R-:W-:Y:S01]  /*0690*/  FSETP.GEU.AND P0, PT, R14, 1.175494350822287508e-38, PT ;  /* 0x008000000e00780b */ /* 0x000fe20003f0e000 */
[----:B------:R-:W-:Y:S01]  /*06a0*/  FFMA R20, R21, R26, R17 ;  /* 0x0000001a15147223 */ /* 0x000fe20000000011 */
[----:B0-----:R-:W-:-:S02]  /*06b0*/  FSEL R5, R28, 1, P6 ;  /* 0x3f8000001c057808 */ /* 0x001fc40003000000 */
[----:B------:R-:W-:Y:S01]  /*06c0*/  FSETP.GEU.AND P6, PT, R6, 1.175494350822287508e-38, PT ;  /* 0x008000000600780b */ /* 0x000fe20003fce000 */
[----:B------:R-:W-:Y:S01]  /*06d0*/  FFMA R21, R21, R12, R17 ;  /* 0x0000000c15157223 */ /* 0x000fe20000000011 */
[----:B------:R0:W2:Y:S01]  /*06e0*/  MUFU.RCP R27, R13 ;  /* 0x0000000d001b7308 */ /* 0x0000a20000001000 */
[C---:B------:R-:W-:Y:S01]  /*06f0*/  FMUL R15, R8.reuse, R24 ;  /* 0x00000018080f7220 */ /* 0x040fe20000400000 */
[----:B------:R-:W-:Y:S01]  /*0700*/  FMUL R25, R8, R10 ;  /* 0x0000000a08197220 */ /* 0x000fe20000400000 */
[----:B------:R-:W-:Y:S02]  /*0710*/  FMUL R24, R4, R11 ;  /* 0x0000000b04187220 */ /* 0x000fe40000400000 */
[----:B------:R-:W3:Y:S01]  /*0720*/  LDC.64 R10, c[0x0][0x240] ;  /* 0x00009000ff0a7b82 */ /* 0x000ee20000000a00 */
[----:B------:R-:W-:Y:S01]  /*0730*/  @P2 FMUL R6, R6, 0.25 ;  /* 0x3e80000006062820 */ /* 0x000fe20000400000 */
[----:B------:R-:W-:-:S06]  /*0740*/  @P3 FMUL R14, R14, 0.25 ;  /* 0x3e8000000e0e3820 */ /* 0x000fcc0000400000 */
[----:B0-----:R-:W0:Y:S01]  /*0750*/  LDC.64 R12, c[0x0][0x248] ;  /* 0x00009200ff0c7b82 */ /* 0x001e220000000a00 */
[----:B------:R-:W-:Y:S01]  /*0760*/  @!P6 FMUL R6, R6, 16777216 ;  /* 0x4b8000000606e820 */ /* 0x000fe20000400000 */
[----:B------:R-:W-:-:S04]  /*0770*/  @!P0 FMUL R14, R14, 16777216 ;  /* 0x4b8000000e0e8820 */ /* 0x000fc80000400000 */
[----:B------:R3:W4:Y:S01]  /*0780*/  MUFU.RCP R26, R14 ;  /* 0x0000000e001a7308 */ /* 0x0007220000001000 */
[----:B------:R-:W-:Y:S01]  /*0790*/  FMUL R17, R4, R7 ;  /* 0x0000000704117220 */ /* 0x000fe20000400000 */
[C-C-:B------:R-:W-:Y:S01]  /*07a0*/  FFMA R25, R22.reuse, R25, R18.reuse ;  /* 0x0000001916197223 */ /* 0x140fe20000000012 */
[----:B------:R-:W-:-:S05]  /*07b0*/  FFMA R18, R22, R15, R18 ;  /* 0x0000000f16127223 */ /* 0x000fca0000000012 */
[----:B------:R-:W5:Y:S01]  /*07c0*/  MUFU.RCP R6, R6 ;  /* 0x0000000600067308 */ /* 0x000f620000001000 */
[----:B------:R-:W-:Y:S01]  /*07d0*/  @!P5 FMUL R5, R5, 16777216 ;  /* 0x4b8000000505d820 */ /* 0x000fe20000400000 */
[C---:B------:R-:W-:Y:S02]  /*07e0*/  FSEL R7, R28.reuse, 1, P4 ;  /* 0x3f8000001c077808 */ /* 0x040fe40002000000 */
[C---:B------:R-:W-:Y:S02]  /*07f0*/  FSEL R4, R28.reuse, 1, P3 ;  /* 0x3f8000001c047808 */ /* 0x040fe40001800000 */
[----:B------:R-:W-:Y:S01]  /*0800*/  FSEL R22, R28, 1, P2 ;  /* 0x3f8000001c167808 */ /* 0x000fe20001000000 */
[----:B-1----:R-:W-:Y:S01]  /*0810*/  FMUL R28, R9, R5 ;  /* 0x00000005091c7220 */ /* 0x002fe20000400000 */
[----:B------:R-:W-:Y:S01]  /*0820*/  @!P1 FMUL R7, R7, 16777216 ;  /* 0x4b80000007079820 */ /* 0x000fe20000400000 */
[----:B------:R-:W-:Y:S01]  /*0830*/  @!P0 FMUL R4, R4, 16777216 ;  /* 0x4b80000004048820 */ /* 0x000fe20000400000 */
[----:B0-----:R-:W-:-:S04]  /*0840*/  IMAD.WIDE R8, R0, 0x4, R12 ;  /* 0x0000000400087825 */ /* 0x001fc800078e020c */
[----:B------:R-:W-:Y:S01]  /*0850*/  @!P6 FMUL R22, R22, 16777216 ;  /* 0x4b8000001616e820 */ /* 0x000fe20000400000 */
[----:B---3--:R-:W-:-:S04]  /*0860*/  IMAD.WIDE R14, R2, 0x4, R10 ;  /* 0x00000004020e7825 */ /* 0x008fc800078e020a */
[----:B--2---:R-:W-:Y:S01]  /*0870*/  FMUL R27, R27, R7 ;  /* 0x000000071b1b7220 */ /* 0x004fe20000400000 */
[----:B----4-:R-:W-:Y:S01]  /*0880*/  FMUL R26, R26, R4 ;  /* 0x000000041a1a7220 */ /* 0x010fe20000400000 */
[----:B-----5:R-:W-:Y:S01]  /*0890*/  FMUL R22, R6, R22 ;  /* 0x0000001606167220 */ /* 0x020fe20000400000 */
[----:B------:R-:W2:Y:S04]  /*08a0*/  LDG.E.EL.128 R8, desc[UR4][R8.64] ;  /* 0x0000000408087981 */ /* 0x000ea8000c2e1d00 */
[----:B------:R-:W2:Y:S04]  /*08b0*/  LDG.E.128 R4, desc[UR4][R14.64] ;  /* 0x000000040e047981 */ /* 0x000ea8000c1e1d00 */
[----:B------:R-:W3:Y:S01]  /*08c0*/  LDG.E.128 R12, desc[UR4][R14.64+0x800] ;  /* 0x000800040e0c7981 */ /* 0x000ee2000c1e1d00 */
[----:B--2---:R-:W-:Y:S01]  /*08d0*/  FADD R4, R4, -R8 ;  /* 0x8000000804047221 */ /* 0x004fe20000000000 */
[--C-:B------:R-:W-:Y:S01]  /*08e0*/  FADD R5, R5, -R9.reuse ;  /* 0x8000000905057221 */ /* 0x100fe20000000000 */
[----:B------:R-:W-:Y:S01]  /*08f0*/  FADD R6, R6, -R10 ;  /* 0x8000000a06067221 */ /* 0x000fe20000000000 */
[----:B---3--:R-:W-:Y:S01]  /*0900*/  FADD R8, R12, -R8 ;  /* 0x800000080c087221 */ /* 0x008fe20000000000 */
[----:B------:R-:W-:Y:S01]  /*0910*/  FADD R9, R13, -R9 ;  /* 0x800000090d097221 */ /* 0x000fe20000000000 */
[----:B------:R-:W-:Y:S01]  /*0920*/  FADD R10, R14, -R10 ;  /* 0x8000000a0e0a7221 */ /* 0x000fe20000000000 */
[C---:B------:R-:W-:Y:S01]  /*0930*/  FMUL R13, R28.reuse, R4 ;  /* 0x000000041c0d7220 */ /* 0x040fe20000400000 */
[C---:B------:R-:W-:Y:S01]  /*0940*/  FMUL R14, R27.reuse, R5 ;  /* 0x000000051b0e7220 */ /* 0x040fe20000400000 */
[----:B------:R-:W-:Y:S01]  /*0950*/  FMUL R28, R28, R8 ;  /* 0x000000081c1c7220 */ /* 0x000fe20000400000 */
[----:B------:R-:W-:Y:S01]  /*0960*/  FMUL R27, R27, R9 ;  /* 0x000000091b1b7220 */ /* 0x000fe20000400000 */
[----:B------:R-:W0:Y:S08]  /*0970*/  LDC.64 R4, c[0x0][0x258] ;  /* 0x00009600ff047b82 */ /* 0x000e300000000a00 */
[----:B------:R-:W1:Y:S01]  /*0980*/  LDC.64 R8, c[0x0][0x260] ;  /* 0x00009800ff087b82 */ /* 0x000e620000000a00 */
[--C-:B------:R-:W-:Y:S01]  /*0990*/  FADD R12, R7, -R11.reuse ;  /* 0x8000000b070c7221 */ /* 0x100fe20000000000 */
[----:B------:R-:W-:Y:S01]  /*09a0*/  FADD R15, R15, -R11 ;  /* 0x8000000b0f0f7221 */ /* 0x000fe20000000000 */
[----:B0-----:R-:W-:-:S04]  /*09b0*/  IMAD.WIDE R4, R0, 0x4, R4 ;  /* 0x0000000400047825 */ /* 0x001fc800078e0204 */
[----:B-1----:R-:W-:-:S04]  /*09c0*/  IMAD.WIDE R8, R0, 0x4, R8 ;  /* 0x0000000400087825 */ /* 0x002fc800078e0208 */
[C---:B------:R-:W-:Y:S01]  /*09d0*/  FMUL R0, R26.reuse, R6 ;  /* 0x000000061a007220 */ /* 0x040fe20000400000 */
[----:B------:R-:W-:Y:S01]  /*09e0*/  FMUL R26, R26, R10 ;  /* 0x0000000a1a1a7220 */ /* 0x000fe20000400000 */
[----:B------:R-:W2:Y:S04]  /*09f0*/  LDG.E.EL.128 R4, desc[UR4][R4.64] ;  /* 0x0000000404047981 */ /* 0x000ea8000c2e1d00 */
[----:B------:R-:W2:Y:S01]  /*0a00*/  LDG.E.EL.128 R8, desc[UR4][R8.64] ;  /* 0x0000000408087981 */ /* 0x000ea2000c2e1d00 */
[C---:B------:R-:W-:Y:S01]  /*0a10*/  FMUL R12, R22.reuse, R12 ;  /* 0x0000000c160c7220 */ /* 0x040fe20000400000 */
[----:B------:R-:W-:Y:S01]  /*0a20*/  FMUL R22, R22, R15 ;  /* 0x0000000f16167220 */ /* 0x000fe20000400000 */
[C-C-:B------:R-:W-:Y:S01]  /*0a30*/  FFMA R24, R23.reuse, R24, R19.reuse ;  /* 0x0000001817187223 */ /* 0x140fe20000000013 */
[----:B------:R-:W-:Y:S01]  /*0a40*/  FFMA R17, R23, R17, R19 ;  /* 0x0000001117117223 */ /* 0x000fe20000000013 */
[C-C-:B--2---:R-:W-:Y:S01]  /*0a50*/  FFMA R13, R4.reuse, R13, R8.reuse ;  /* 0x0000000d040d7223 */ /* 0x144fe20000000008 */
[----:B------:R-:W-:-:S02]  /*0a60*/  FFMA R8, R4, R28, R8 ;  /* 0x0000001c04087223 */ /* 0x000fc40000000008 */
[----:B------:R-:W0:Y:S02]  /*0a70*/  LDC.64 R28, c[0x0][0x210] ;  /* 0x00008400ff1c7b82 */ /* 0x000e240000000a00 */
[----:B------:R-:W-:Y:S01]  /*0a80*/  FSETP.GT.AND P6, PT, R3, -R13, PT ;  /* 0x8000000d0300720b */ /* 0x000fe20003fc4000 */
[C-C-:B------:R-:W-:Y:S01]  /*0a90*/  FFMA R14, R5.reuse, R14, R9.reuse ;  /* 0x0000000e050e7223 */ /* 0x140fe20000000009 */
[----:B------:R-:W-:Y:S01]  /*0aa0*/  FFMA R9, R5, R27, R9 ;  /* 0x0000001b05097223 */ /* 0x000fe20000000009 */
[C-C-:B------:R-:W-:Y:S01]  /*0ab0*/  FFMA R0, R6.reuse, R0, R10.reuse ;  /* 0x0000000006007223 */ /* 0x140fe2000000000a */
[----:B------:R-:W-:Y:S01]  /*0ac0*/  FFMA R19, R6, R26, R10 ;  /* 0x0000001a06137223 */ /* 0x000fe2000000000a */
[C-C-:B------:R-:W-:Y:S01]  /*0ad0*/  FFMA R15, R7.reuse, R12, R11.reuse ;  /* 0x0000000c070f7223 */ /* 0x140fe2000000000b */
[----:B------:R-:W-:Y:S01]  /*0ae0*/  FFMA R22, R7, R22, R11 ;  /* 0x0000001607167223 */ /* 0x000fe2000000000b */
[----:B------:R-:W-:Y:S01]  /*0af0*/  FADD R4, R13, R3 ;  /* 0x000000030d047221 */ /* 0x000fe20000000000 */
[----:B------:R-:W-:-:S02]  /*0b00*/  FSETP.GT.AND P5, PT, R20, -R14, PT ;  /* 0x8000000e1400720b */ /* 0x000fc40003fa4000 */
[----:B------:R-:W-:Y:S02]  /*0b10*/  FSETP.GT.AND P4, PT, R25, -R0, PT ;  /* 0x800000001900720b */ /* 0x000fe40003f84000 */
[----:B------:R-:W-:Y:S01]  /*0b20*/  FSETP.GT.AND P3, PT, R16, -R8, PT ;  /* 0x800000081000720b */ /* 0x000fe20003f64000 */
[----:B------:R-:W-:Y:S01]  /*0b30*/  @!P6 FMUL R4, R4, 0.10000000149011611938 ;  /* 0x3dcccccd0404e820 */ /* 0x000fe20000400000 */
[----:B------:R-:W-:Y:S02]  /*0b40*/  FSETP.GT.AND P2, PT, R21, -R9, PT ;  /* 0x800000091500720b */ /* 0x000fe40003f44000 */
[----:B------:R-:W-:Y:S02]  /*0b50*/  FSETP.GT.AND P1, PT, R18, -R19, PT ;  /* 0x800000131200720b */ /* 0x000fe40003f24000 */
[----:B------:R-:W-:Y:S02]  /*0b60*/  FSETP.GT.AND P0, PT, R24, -R15, PT ;  /* 0x8000000f1800720b */ /* 0x000fe40003f04000 */
[----:B------:R-:W-:Y:S01]  /*0b70*/  FSETP.GT.AND P6, PT, R17, -R22, PT ;  /* 0x800000161100720b */ /* 0x000fe20003fc4000 */
[----:B------:R-:W-:Y:S01]  /*0b80*/  FADD R5, R14, R20 ;  /* 0x000000140e057221 */ /* 0x000fe20000000000 */
[----:B------:R-:W-:Y:S01]  /*0b90*/  FADD R6, R0, R25 ;  /* 0x0000001900067221 */ /* 0x000fe20000000000 */
[----:B------:R-:W-:Y:S01]  /*0ba0*/  FADD R8, R8, R16 ;  /* 0x0000001008087221 */ /* 0x000fe20000000000 */
[----:B------:R-:W-:Y:S01]  /*0bb0*/  FADD R9, R9, R21 ;  /* 0x0000001509097221 */ /* 0x000fe20000000000 */
[----:B------:R-:W-:Y:S01]  /*0bc0*/  FADD R10, R19, R18 ;  /* 0x00000012130a7221 */ /* 0x000fe20000000000 */
[----:B------:R-:W-:Y:S01]  /*0bd0*/  FADD R11, R22, R17 ;  /* 0x00000011160b7221 */ /* 0x000fe20000000000 */
[----:B------:R-:W-:Y:S01]  /*0be0*/  FADD R7, R15, R24 ;  /* 0x000000180f077221 */ /* 0x000fe20000000000 */
[----:B0-----:R-:W-:-:S04]  /*0bf0*/  IMAD.WIDE R28, R2, 0x4, R28 ;  /* 0x00000004021c7825 */ /* 0x001fc800078e021c */
[----:B------:R-:W-:Y:S01]  /*0c00*/  @!P5 FMUL R5, R5, 0.10000000149011611938 ;  /* 0x3dcccccd0505d820 */ /* 0x000fe20000400000 */
[----:B------:R-:W-:Y:S01]  /*0c10*/  @!P4 FMUL R6, R6, 0.10000000149011611938 ;  /* 0x3dcccccd0606c820 */ /* 0x000fe20000400000 */
[----:B------:R-:W-:Y:S01]  /*0c20*/  @!P3 FMUL R8, R8, 0.10000000149011611938 ;  /* 0x3dcccccd0808b820 */ /* 0x000fe20000400000 */
[----:B------:R-:W-:Y:S01]  /*0c30*/  @!P2 FMUL R9, R9, 0.10000000149011611938 ;  /* 0x3dcccccd0909a820 */ /* 0x000fe20000400000 */
[----:B------:R-:W-:Y:S01]  /*0c40*/  @!P1 FMUL R10, R10, 0.10000000149011611938 ;  /* 0x3dcccccd0a0a9820 */ /* 0x000fe20000400000 */
[----:B------:R-:W-:Y:S01]  /*0c50*/  @!P0 FMUL R7, R7, 0.10000000149011611938 ;  /* 0x3dcccccd07078820 */ /* 0x000fe20000400000 */
[----:B------:R-:W-:-:S04]  /*0c60*/  @!P6 FMUL R11, R11, 0.10000000149011611938 ;  /* 0x3dcccccd0b0be820 */ /* 0x000fc80000400000 */
[----:B------:R-:W-:Y:S04]  /*0c70*/  STG.E.128 desc[UR4][R28.64], R4 ;  /* 0x000000041c007986 */ /* 0x000fe8000c101d04 */
[----:B------:R-:W-:Y:S01]  /*0c80*/  STG.E.128 desc[UR4][R28.64+0x800], R8 ;  /* 0x000800081c007986 */ /* 0x000fe2000c101d04 */
[----:B------:R-:W-:Y:S05]  /*0c90*/  EXIT ;  /* 0x000000000000794d */ /* 0x000fea0003800000 */
.L_x_0:
[----:B------:R-:W-:-:S00]  /*0ca0*/  BRA `(.L_x_0) ;  /* 0xfffffffc00fc7947 */ /* 0x000fc0000383ffff */
[----:B------:R-:W-:-:S00]  /*0cb0*/  NOP ;  /* 0x0000000000007918 */ /* 0x000fc00000000000 */
        /* <DEDUP_REMOVED lines=12> */
.L_x_1:


//--------------------- .nv.global.init           --------------------------
	.section	.nv.global.init,"aw",@progbits
.nv.global.init:
	.type		_$_str,@object
	.size		_$_str,(_$_str_$_2 - _$_str)
_$_str:
        /*0000*/ 	.byte	0x5f, 0x5f, 0x43, 0x55, 0x44, 0x41, 0x5f, 0x46, 0x54, 0x5a, 0x00
	.type		_$_str_$_2,@object
	.size		_$_str_$_2,(.L_1 - _$_str_$_2)
_$_str_$_2:
        /*000b*/ 	.byte	0x5f, 0x5f, 0x43, 0x55, 0x44, 0x41, 0x5f, 0x50, 0x52, 0x45, 0x43, 0x5f, 0x53, 0x51, 0x52, 0x54
        /*001b*/ 	.byte	0x00
.L_1:


//--------------------- .nv.constant0.triton_poi_fused__native_batch_norm_legit_no_training_add_leaky_relu_10 --------------------------
	.section	.nv.constant0.triton_poi_fused__native_batch_norm_legit_no_training_add_leaky_relu_10,"a",@progbits
	.sectionflags	@""
	.align	4
.nv.constant0.triton_poi_fused__native_batch_norm_legit_no_training_add_leaky_relu_10:
	.zero		620
